//
// Generated by NVIDIA NVVM Compiler
//
// Compiler Build ID: CL-36424714
// Cuda compilation tools, release 13.0, V13.0.88
// Based on NVVM 20.0.0
//

.version 9.0
.target sm_100
.address_size 64

	// .globl	_Z12helloFromGPUv
.extern .func  (.param .b32 func_retval0) vprintf
(
	.param .b64 vprintf_param_0,
	.param .b64 vprintf_param_1
)
;
.global .align 1 .b8 $str[16] = {104, 101, 108, 108, 111, 32, 102, 114, 111, 109, 32, 71, 80, 85, 10};

.visible .entry _Z12helloFromGPUv()
{
	.reg .b32 	%r<3>;
	.reg .b64 	%rd<3>;

	mov.u64 	%rd1, $str;
	cvta.global.u64 	%rd2, %rd1;
	{ // callseq 0, 0
	.param .b64 param0;
	st.param.b64 	[param0], %rd2;
	.param .b64 param1;
	st.param.b64 	[param1], 0;
	.param .b32 retval0;
	call.uni (retval0), 
	vprintf, 
	(
	param0, 
	param1
	);
	ld.param.b32 	%r1, [retval0];
	} // callseq 0
	ret;

}


// ===== COMPILED SASS (sm_100) =====

	.target	sm_100

	.elftype	@"ET_EXEC"


//--------------------- .note.nv.tkinfo           --------------------------
	.section	.note.nv.tkinfo,"",@"SHT_NOTE"
	.sectionflags	@"SHF_NOTE_NV_TKINFO"
	.tkinfo
        /*0018*/ 	.word	0x00000002
        /*0030*/ 	.string	""
        /*0030*/ 	.string	"ptxas"
        /*0030*/ 	.string	"Cuda compilation tools, release 13.0, V13.0.88"
        /*0030*/ 	.string	"Build cuda_13.0.r13.0/compiler.36424714_0"
        /*0030*/ 	.string	"-arch sm_100 -m 64 "



//--------------------- .note.nv.cuinfo           --------------------------
	.section	.note.nv.cuinfo,"",@"SHT_NOTE"
	.sectionflags	@"SHF_NOTE_NV_CUINFO"
        /*0018*/ 	.short	0x0002
        /*001a*/ 	.short	0x0064
        /*001c*/ 	.short	0x0082
	.zero		2


//--------------------- .nv.info                  --------------------------
	.section	.nv.info,"",@"SHT_CUDA_INFO"
	.align	4


	//----- nvinfo : EIATTR_REGCOUNT
	.align		4
        /*0000*/ 	.byte	0x04, 0x2f
        /*0002*/ 	.short	(.L_2 - .L_1)
	.align		4
.L_1:
        /*0004*/ 	.word	index@(_Z12helloFromGPUv)
        /*0008*/ 	.word	0x00000018


	//----- nvinfo : EIATTR_FRAME_SIZE
	.align		4
.L_2:
        /*000c*/ 	.byte	0x04, 0x11
        /*000e*/ 	.short	(.L_4 - .L_3)
	.align		4
.L_3:
        /*0010*/ 	.word	index@(_Z12helloFromGPUv)
        /*0014*/ 	.word	0x00000000


	//----- nvinfo : EIATTR_MIN_STACK_SIZE
	.align		4
.L_4:
        /*0018*/ 	.byte	0x04, 0x12
        /*001a*/ 	.short	(.L_6 - .L_5)
	.align		4
.L_5:
        /*001c*/ 	.word	index@(_Z12helloFromGPUv)
        /*0020*/ 	.word	0x00000000
.L_6:


//--------------------- .nv.compat                --------------------------
	.section	.nv.compat,"",@"SHT_CUDA_COMPAT_INFO"
	.align	4
        /*0000*/ 	.byte	0x02, 0x09, 0x00, 0x00, 0x02, 0x02, 0x01, 0x00, 0x02, 0x05, 0x05, 0x00, 0x03, 0x07, 0x01, 0x01
        /*0010*/ 	.byte	0x02, 0x03, 0x00, 0x00, 0x02, 0x06, 0x01, 0x00, 0x04, 0x0b, 0x08, 0x00, 0x09, 0x00, 0x00, 0x00
        /*0020*/ 	.byte	0x00, 0x00, 0x00, 0x00


//--------------------- .nv.info._Z12helloFromGPUv --------------------------
	.section	.nv.info._Z12helloFromGPUv,"",@"SHT_CUDA_INFO"
	.sectionflags	@""
	.align	4


	//----- nvinfo : EIATTR_CUDA_API_VERSION
	.align		4
        /*0000*/ 	.byte	0x04, 0x37
        /*0002*/ 	.short	(.L_8 - .L_7)
.L_7:
        /*0004*/ 	.word	0x00000082


	//----- nvinfo : EIATTR_SPARSE_MMA_MASK
	.align		4
.L_8:
        /*0008*/ 	.byte	0x03, 0x50
        /*000a*/ 	.short	0x0000


	//----- nvinfo : EIATTR_MAXREG_COUNT
	.align		4
        /*000c*/ 	.byte	0x03, 0x1b
        /*000e*/ 	.short	0x00ff


	//----- nvinfo : EIATTR_EXTERNS
	.align		4
        /*0010*/ 	.byte	0x04, 0x0f
        /*0012*/ 	.short	(.L_10 - .L_9)


	//   ....[0]....
	.align		4
.L_9:
        /*0014*/ 	.word	index@(vprintf)


	//----- nvinfo : EIATTR_MERCURY_ISA_VERSION
	.align		4
.L_10:
        /*0018*/ 	.byte	0x03, 0x5f
        /*001a*/ 	.short	0x0101


	//----- nvinfo : EIATTR_VRC_CTA_INIT_COUNT
	.align		4
        /*001c*/ 	.byte	0x02, 0x4a
	.zero		1
	.zero		1


	//----- nvinfo : EIATTR_SYSCALL_OFFSETS
	.align		4
        /*0020*/ 	.byte	0x04, 0x46
        /*0022*/ 	.short	(.L_12 - .L_11)


	//   ....[0]....
.L_11:
        /*0024*/ 	.word	0x00000080


	//----- nvinfo : EIATTR_EXIT_INSTR_OFFSETS
	.align		4
.L_12:
        /*0028*/ 	.byte	0x04, 0x1c
        /*002a*/ 	.short	(.L_14 - .L_13)


	//   ....[0]....
.L_13:
        /*002c*/ 	.word	0x00000090


	//----- nvinfo : EIATTR_SW_WAR
	.align		4
.L_14:
        /*0030*/ 	.byte	0x04, 0x36
        /*0032*/ 	.short	(.L_16 - .L_15)
.L_15:
        /*0034*/ 	.word	0x00000008
.L_16:


//--------------------- .nv.callgraph             --------------------------
	.section	.nv.callgraph,"",@"SHT_CUDA_CALLGRAPH"
	.align	4
	.sectionentsize	8
	.align		4
        /*0000*/ 	.word	0x00000000
	.align		4
        /*0004*/ 	.word	0xffffffff
	.align		4
        /*0008*/ 	.word	index@(_Z12helloFromGPUv)
	.align		4
        /*000c*/ 	.word	index@(vprintf)
	.align		4
        /*0010*/ 	.word	0x00000000
	.align		4
        /*0014*/ 	.word	0xfffffffe
	.align		4
        /*0018*/ 	.word	0x00000000
	.align		4
        /*001c*/ 	.word	0xfffffffd
	.align		4
        /*0020*/ 	.word	0x00000000
	.align		4
        /*0024*/ 	.word	0xfffffffc


//--------------------- .nv.constant4             --------------------------
	.section	.nv.constant4,"a",@progbits
	.align	8
	.align		8
.nv.constant4:
        /*0000*/ 	.dword	vprintf
	.align		8
        /*0008*/ 	.dword	$str


//--------------------- .text._Z12helloFromGPUv   --------------------------
	.section	.text._Z12helloFromGPUv,"ax",@progbits
	.align	128
        .global         _Z12helloFromGPUv
        .type           _Z12helloFromGPUv,@function
        .size           _Z12helloFromGPUv,(.L_x_2 - _Z12helloFromGPUv)
        .other          _Z12helloFromGPUv,@"STO_CUDA_ENTRY STV_DEFAULT"
_Z12helloFromGPUv:
.text._Z12helloFromGPUv:
[----:B------:R-:W0:Y:S01]  /*0000*/  LDC R1, c[0x0][0x37c] ;  /* 0x0000df00ff017b82 */ /* 0x000e220000000800 */
[----:B------:R-:W-:Y:S01]  /*0010*/  MOV R0, 0x0 ;  /* 0x0000000000007802 */ /* 0x000fe20000000f00 */
[----:B------:R-:W1:Y:S01]  /*0020*/  LDCU.64 UR4, c[0x4][0x8] ;  /* 0x01000100ff0477ac */ /* 0x000e620008000a00 */
[----:B------:R-:W-:-:S05]  /*0030*/  CS2R R6, SRZ ;  /* 0x0000000000067805 */ /* 0x000fca000001ff00 */
[----:B------:R2:W3:Y:S01]  /*0040*/  LDC.64 R2, c[0x4][R0] ;  /* 0x0100000000027b82 */ /* 0x0004e20000000a00 */
[----:B-1----:R-:W-:Y:S02]  /*0050*/  IMAD.U32 R4, RZ, RZ, UR4 ;  /* 0x00000004ff047e24 */ /* 0x002fe4000f8e00ff */
[----:B--2---:R-:W-:-:S07]  /*0060*/  IMAD.U32 R5, RZ, RZ, UR5 ;  /* 0x00000005ff057e24 */ /* 0x004fce000f8e00ff */
[----:B------:R-:W-:-:S07]  /*0070*/  LEPC R20, `(.L_x_0) ;  /* 0x000000001014794e */ /* 0x000fce0000000000 */
[----:B0--3--:R-:W-:Y:S05]  /*0080*/  CALL.ABS.NOINC R2 ;  /* 0x0000000002007343 */ /* 0x009fea0003c00000 */
.L_x_0:
[----:B------:R-:W-:Y:S05]  /*0090*/  EXIT ;  /* 0x000000000000794d */ /* 0x000fea0003800000 */
.L_x_1:
[----:B------:R-:W-:-:S00]  /*00a0*/  BRA `(.L_x_1) ;  /* 0xfffffffc00fc7947 */ /* 0x000fc0000383ffff */
[----:B------:R-:W-:-:S00]  /*00b0*/  NOP ;  /* 0x0000000000007918 */ /* 0x000fc00000000000 */
        /* <DEDUP_REMOVED lines=12> */
.L_x_2:


//--------------------- .nv.global.init           --------------------------
	.section	.nv.global.init,"aw",@progbits
.nv.global.init:
	.type		$str,@object
	.size		$str,(.L_0 - $str)
$str:
        /*0000*/ 	.byte	0x68, 0x65, 0x6c, 0x6c, 0x6f, 0x20, 0x66, 0x72, 0x6f, 0x6d, 0x20, 0x47, 0x50, 0x55, 0x0a, 0x00
.L_0:


//--------------------- .nv.shared.reserved.0     --------------------------
	.section	.nv.shared.reserved.0,"aw",@nobits
	.weak		__nv_reservedSMEM_offset_0_alias
	.size		__nv_reservedSMEM_offset_0_alias, 0, 64
	.other		__nv_reservedSMEM_offset_0_alias,@"STO_CUDA_RESERVED_SHARED STV_DEFAULT"
__nv_reservedSMEM_offset_0_alias:
	.zero		0
	.zero		64


//--------------------- .nv.constant0._Z12helloFromGPUv --------------------------
	.section	.nv.constant0._Z12helloFromGPUv,"a",@progbits
	.sectionflags	@""
	.align	4
.nv.constant0._Z12helloFromGPUv:
	.zero		896


//--------------------- SYMBOLS --------------------------

	.type		.nv.reservedSmem.offset0,@object
	.size		.nv.reservedSmem.offset0,0x4
	.type		vprintf,@function
